	.headerflags	@"EF_CUDA_TEXMODE_UNIFIED EF_CUDA_64BIT_ADDRESS EF_CUDA_ACCELERATORS EF_CUDA_SM90 EF_CUDA_VIRTUAL_SM(EF_CUDA_SM90)"
	.elftype	@"ET_EXEC"


//--------------------- .nv.info                  --------------------------
	.section	.nv.info,"",@"SHT_CUDA_INFO"
	.align	4


	//----- nvinfo : EIATTR_REGCOUNT
	.align		4
        /*0000*/ 	.byte	0x04, 0x2f
        /*0002*/ 	.short	(.L_1 - .L_0)
	.align		4
.L_0:
        /*0004*/ 	.word	index@(triton_mm)
        /*0008*/ 	.word	0x00000020


	//----- nvinfo : EIATTR_MIN_STACK_SIZE
	.align		4
.L_1:
        /*000c*/ 	.byte	0x04, 0x12
        /*000e*/ 	.short	(.L_3 - .L_2)
	.align		4
.L_2:
        /*0010*/ 	.word	index@(triton_mm)
        /*0014*/ 	.word	0x00000000


	//----- nvinfo : EIATTR_FRAME_SIZE
	.align		4
.L_3:
        /*0018*/ 	.byte	0x04, 0x11
        /*001a*/ 	.short	(.L_5 - .L_4)
	.align		4
.L_4:
        /*001c*/ 	.word	index@(triton_mm)
        /*0020*/ 	.word	0x00000000


	//----- nvinfo : EIATTR_MIN_STACK_SIZE
	.align		4
.L_5:
        /*0024*/ 	.byte	0x04, 0x12
        /*0026*/ 	.short	(.L_7 - .L_6)
	.align		4
.L_6:
        /*0028*/ 	.word	index@(triton_mm)
        /*002c*/ 	.word	0x00000000
.L_7:


//--------------------- .nv.info.triton_mm        --------------------------
	.section	.nv.info.triton_mm,"",@"SHT_CUDA_INFO"
	.sectionflags	@""
	.align	4


	//----- nvinfo : EIATTR_CUDA_API_VERSION
	.align		4
        /*0000*/ 	.byte	0x04, 0x37
        /*0002*/ 	.short	(.L_9 - .L_8)
.L_8:
        /*0004*/ 	.word	0x0000007c


	//----- nvinfo : EIATTR_KPARAM_INFO
	.align		4
.L_9:
        /*0008*/ 	.byte	0x04, 0x17
        /*000a*/ 	.short	(.L_11 - .L_10)
.L_10:
        /*000c*/ 	.word	0x00000000
        /*0010*/ 	.short	0x0003
        /*0012*/ 	.short	0x0018
        /*0014*/ 	.byte	0x00, 0xf0, 0x11, 0x00


	//----- nvinfo : EIATTR_KPARAM_INFO
	.align		4
.L_11:
        /*0018*/ 	.byte	0x04, 0x17
        /*001a*/ 	.short	(.L_13 - .L_12)
.L_12:
        /*001c*/ 	.word	0x00000000
        /*0020*/ 	.short	0x0002
        /*0022*/ 	.short	0x0010
        /*0024*/ 	.byte	0x00, 0xf0, 0x21, 0x00


	//----- nvinfo : EIATTR_KPARAM_INFO
	.align		4
.L_13:
        /*0028*/ 	.byte	0x04, 0x17
        /*002a*/ 	.short	(.L_15 - .L_14)
.L_14:
        /*002c*/ 	.word	0x00000000
        /*0030*/ 	.short	0x0001
        /*0032*/ 	.short	0x0008
        /*0034*/ 	.byte	0x00, 0xf0, 0x21, 0x00


	//----- nvinfo : EIATTR_KPARAM_INFO
	.align		4
.L_15:
        /*0038*/ 	.byte	0x04, 0x17
        /*003a*/ 	.short	(.L_17 - .L_16)
.L_16:
        /*003c*/ 	.word	0x00000000
        /*0040*/ 	.short	0x0000
        /*0042*/ 	.short	0x0000
        /*0044*/ 	.byte	0x00, 0xf0, 0x21, 0x00


	//----- nvinfo : EIATTR_SPARSE_MMA_MASK
	.align		4
.L_17:
        /*0048*/ 	.byte	0x03, 0x50
        /*004a*/ 	.short	0x0000


	//----- nvinfo : EIATTR_MAXREG_COUNT
	.align		4
        /*004c*/ 	.byte	0x03, 0x1b
        /*004e*/ 	.short	0x00ff


	//----- nvinfo : EIATTR_EXIT_INSTR_OFFSETS
	.align		4
        /*0050*/ 	.byte	0x04, 0x1c
        /*0052*/ 	.short	(.L_19 - .L_18)


	//   ....[0]....
.L_18:
        /*0054*/ 	.word	0x00000040


	//   ....[1]....
        /*0058*/ 	.word	0x00000e20


	//   ....[2]....
        /*005c*/ 	.word	0x00000e40


	//----- nvinfo : EIATTR_MAX_THREADS
	.align		4
.L_19:
        /*0060*/ 	.byte	0x04, 0x05
        /*0062*/ 	.short	(.L_21 - .L_20)
.L_20:
        /*0064*/ 	.word	0x00000080
        /*0068*/ 	.word	0x00000001
        /*006c*/ 	.word	0x00000001


	//----- nvinfo : EIATTR_CBANK_PARAM_SIZE
	.align		4
.L_21:
        /*0070*/ 	.byte	0x03, 0x19
        /*0072*/ 	.short	0x001c


	//----- nvinfo : EIATTR_PARAM_CBANK
	.align		4
        /*0074*/ 	.byte	0x04, 0x0a
        /*0076*/ 	.short	(.L_23 - .L_22)
	.align		4
.L_22:
        /*0078*/ 	.word	index@(.nv.constant0.triton_mm)
        /*007c*/ 	.short	0x0210
        /*007e*/ 	.short	0x001c


	//----- nvinfo : EIATTR_SW_WAR
	.align		4
.L_23:
        /*0080*/ 	.byte	0x04, 0x36
        /*0082*/ 	.short	(.L_25 - .L_24)
.L_24:
        /*0084*/ 	.word	0x00000008
.L_25:


//--------------------- .nv.callgraph             --------------------------
	.section	.nv.callgraph,"",@"SHT_CUDA_CALLGRAPH"
	.align	4
	.sectionentsize	8
	.align		4
        /*0000*/ 	.word	0x00000000
	.align		4
        /*0004*/ 	.word	0xffffffff
	.align		4
        /*0008*/ 	.word	0x00000000
	.align		4
        /*000c*/ 	.word	0xfffffffe
	.align		4
        /*0010*/ 	.word	0x00000000
	.align		4
        /*0014*/ 	.word	0xfffffffd
	.align		4
        /*0018*/ 	.word	0x00000000
	.align		4
        /*001c*/ 	.word	0xfffffffc


//--------------------- .text.triton_mm           --------------------------
	.section	.text.triton_mm,"ax",@progbits
	.sectionflags	@"SHF_BARRIERS=1"
	.align	128
        .global         triton_mm
        .type           triton_mm,@function
        .size           triton_mm,(.L_x_1 - triton_mm)
        .other          triton_mm,@"STO_CUDA_ENTRY STV_DEFAULT"
triton_mm:
.text.triton_mm:
[----:B------:R-:W0:Y:S02]  /*0000*/  LDC R1, c[0x0][0x28] ;  /* 0x00000a00ff017b82 */ /* 0x000e240000000800 */
[----:B------:R-:W1:Y:S02]  /*0010*/  LDC R0, c[0x0][0x228] ;  /* 0x00008a00ff007b82 */ /* 0x000e640000000800 */
[----:B-1----:R-:W-:-:S05]  /*0020*/  IMAD R2, R0, 0xc00, RZ ;  /* 0x00000c0000027824 */ /* 0x002fca00078e02ff */
[----:B------:R-:W-:-:S13]  /*0030*/  ISETP.NE.AND P0, PT, R2, RZ, PT ;  /* 0x000000ff0200720c */ /* 0x000fda0003f05270 */
[----:B------:R-:W-:Y:S05]  /*0040*/  @!P0 EXIT ;  /* 0x000000000000894d */ /* 0x000fea0003800000 */
[----:B------:R-:W1:Y:S01]  /*0050*/  S2R R3, SR_CTAID.X ;  /* 0x0000000000037919 */ /* 0x000e620000002500 */
[----:B------:R-:W-:Y:S01]  /*0060*/  VIADD R2, R0, 0x1f ;  /* 0x0000001f00027836 */ /* 0x000fe20000000000 */
[----:B------:R-:W-:Y:S01]  /*0070*/  ULDC.64 UR6, c[0x0][0x208] ;  /* 0x0000820000067ab9 */ /* 0x000fe20000000a00 */
[----:B------:R-:W-:-:S03]  /*0080*/  IMAD.MOV.U32 R12, RZ, RZ, RZ ;  /* 0x000000ffff0c7224 */ /* 0x000fc600078e00ff */
[----:B------:R-:W-:-:S04]  /*0090*/  SHF.R.S32.HI R5, RZ, 0x1f, R2 ;  /* 0x0000001fff057819 */ /* 0x000fc80000011402 */
[----:B------:R-:W-:Y:S01]  /*00a0*/  LEA.HI R5, R5, R2, RZ, 0x5 ;  /* 0x0000000205057211 */ /* 0x000fe200078f28ff */
[C---:B-1----:R-:W-:Y:S01]  /*00b0*/  IMAD.HI R4, R3.reuse, 0x2aaaaaab, RZ ;  /* 0x2aaaaaab03047827 */ /* 0x042fe200078e02ff */
[----:B------:R-:W-:Y:S02]  /*00c0*/  IABS R11, R3 ;  /* 0x00000003000b7213 */ /* 0x000fe40000000000 */
[----:B------:R-:W-:Y:S02]  /*00d0*/  ISETP.GE.AND P1, PT, R3, RZ, PT ;  /* 0x000000ff0300720c */ /* 0x000fe40003f26270 */
[----:B------:R-:W-:-:S04]  /*00e0*/  SHF.R.U32.HI R7, RZ, 0x1f, R4 ;  /* 0x0000001fff077819 */ /* 0x000fc80000011604 */
[----:B------:R-:W-:-:S05]  /*00f0*/  LEA.HI.SX32 R4, R4, R7, 0x19 ;  /* 0x0000000704047211 */ /* 0x000fca00078fcaff */
[C---:B------:R-:W-:Y:S02]  /*0100*/  IMAD.SHL.U32 R8, R4.reuse, 0x8, RZ ;  /* 0x0000000804087824 */ /* 0x040fe400078e00ff */
[----:B------:R-:W-:-:S03]  /*0110*/  IMAD R3, R4, -0x300, R3 ;  /* 0xfffffd0004037824 */ /* 0x000fc600078e0203 */
[----:B------:R-:W-:Y:S02]  /*0120*/  LEA.HI.SX32 R5, R5, -R8, 0x1b ;  /* 0x8000000805057211 */ /* 0x000fe400078fdaff */
[----:B------:R-:W-:Y:S02]  /*0130*/  IABS R4, R3 ;  /* 0x0000000300047213 */ /* 0x000fe40000000000 */
[----:B------:R-:W-:-:S04]  /*0140*/  VIMNMX R6, R5, 0x8, PT ;  /* 0x0000000805067848 */ /* 0x000fc80003fe0100 */
[-C--:B------:R-:W-:Y:S02]  /*0150*/  IABS R7, R6.reuse ;  /* 0x0000000600077213 */ /* 0x080fe40000000000 */
[-C--:B------:R-:W-:Y:S02]  /*0160*/  IABS R9, R6.reuse ;  /* 0x0000000600097213 */ /* 0x080fe40000000000 */
[----:B------:R-:W1:Y:S01]  /*0170*/  I2F.RP R2, R7 ;  /* 0x0000000700027306 */ /* 0x000e620000209400 */
[----:B------:R-:W-:Y:S02]  /*0180*/  LOP3.LUT R3, R3, R6, RZ, 0x3c, !PT ;  /* 0x0000000603037212 */ /* 0x000fe400078e3cff */
[----:B------:R-:W-:-:S05]  /*0190*/  IMAD.MOV R9, RZ, RZ, -R9 ;  /* 0x000000ffff097224 */ /* 0x000fca00078e0a09 */
[----:B-1----:R-:W1:Y:S02]  /*01a0*/  MUFU.RCP R2, R2 ;  /* 0x0000000200027308 */ /* 0x002e640000001000 */
[----:B-1----:R-:W-:-:S06]  /*01b0*/  VIADD R13, R2, 0xffffffe ;  /* 0x0ffffffe020d7836 */ /* 0x002fcc0000000000 */
[----:B------:R-:W1:Y:S02]  /*01c0*/  F2I.FTZ.U32.TRUNC.NTZ R13, R13 ;  /* 0x0000000d000d7305 */ /* 0x000e64000021f000 */
[----:B-1----:R-:W-:-:S04]  /*01d0*/  IMAD.MOV R10, RZ, RZ, -R13 ;  /* 0x000000ffff0a7224 */ /* 0x002fc800078e0a0d */
[----:B------:R-:W-:Y:S01]  /*01e0*/  IMAD R5, R10, R7, RZ ;  /* 0x000000070a057224 */ /* 0x000fe200078e02ff */
[----:B------:R-:W-:-:S03]  /*01f0*/  IABS R10, R0 ;  /* 0x00000000000a7213 */ /* 0x000fc60000000000 */
[----:B------:R-:W-:Y:S01]  /*0200*/  IMAD.HI.U32 R12, R13, R5, R12 ;  /* 0x000000050d0c7227 */ /* 0x000fe200078e000c */
[----:B------:R-:W1:Y:S05]  /*0210*/  I2F.RP R15, R10 ;  /* 0x0000000a000f7306 */ /* 0x000e6a0000209400 */
[----:B------:R-:W-:-:S04]  /*0220*/  IMAD.HI.U32 R2, R12, R11, RZ ;  /* 0x0000000b0c027227 */ /* 0x000fc800078e00ff */
[----:B------:R-:W-:Y:S01]  /*0230*/  IMAD R14, R2, R9, R11 ;  /* 0x00000009020e7224 */ /* 0x000fe200078e020b */
[----:B------:R-:W-:Y:S01]  /*0240*/  LOP3.LUT R11, RZ, R6, RZ, 0x33, !PT ;  /* 0x00000006ff0b7212 */ /* 0x000fe200078e33ff */
[----:B------:R-:W2:Y:S03]  /*0250*/  S2R R2, SR_TID.X ;  /* 0x0000000000027919 */ /* 0x000ea60000002100 */
[----:B------:R-:W-:Y:S01]  /*0260*/  ISETP.GT.U32.AND P0, PT, R7, R14, PT ;  /* 0x0000000e0700720c */ /* 0x000fe20003f04070 */
[----:B-1----:R-:W1:-:S12]  /*0270*/  MUFU.RCP R15, R15 ;  /* 0x0000000f000f7308 */ /* 0x002e580000001000 */
[----:B------:R-:W-:Y:S02]  /*0280*/  @!P0 IMAD.IADD R14, R14, 0x1, -R7 ;  /* 0x000000010e0e8824 */ /* 0x000fe400078e0a07 */
[----:B-1----:R-:W-:-:S03]  /*0290*/  VIADD R5, R15, 0xffffffe ;  /* 0x0ffffffe0f057836 */ /* 0x002fc60000000000 */
[----:B------:R-:W-:-:S03]  /*02a0*/  ISETP.GT.U32.AND P0, PT, R7, R14, PT ;  /* 0x0000000e0700720c */ /* 0x000fc60003f04070 */
[----:B------:R-:W1:Y:S01]  /*02b0*/  F2I.FTZ.U32.TRUNC.NTZ R5, R5 ;  /* 0x0000000500057305 */ /* 0x000e62000021f000 */
[----:B--2---:R-:W-:Y:S01]  /*02c0*/  SHF.R.U32.HI R22, RZ, 0x3, R2 ;  /* 0x00000003ff167819 */ /* 0x004fe20000011602 */
[----:B------:R-:W-:-:S08]  /*02d0*/  IMAD.SHL.U32 R20, R2, 0x8, RZ ;  /* 0x0000000802147824 */ /* 0x000fd000078e00ff */
[----:B------:R-:W-:Y:S01]  /*02e0*/  @!P0 IMAD.IADD R14, R14, 0x1, -R7 ;  /* 0x000000010e0e8824 */ /* 0x000fe200078e0a07 */
[----:B------:R-:W-:Y:S02]  /*02f0*/  ISETP.NE.AND P0, PT, R6, RZ, PT ;  /* 0x000000ff0600720c */ /* 0x000fe40003f05270 */
[----:B------:R-:W-:Y:S01]  /*0300*/  SGXT.U32 R22, R22, 0x4 ;  /* 0x000000041616781a */ /* 0x000fe20000000000 */
[----:B------:R-:W-:Y:S01]  /*0310*/  @!P1 IMAD.MOV R14, RZ, RZ, -R14 ;  /* 0x000000ffff0e9224 */ /* 0x000fe200078e0a0e */
[----:B------:R-:W-:Y:S01]  /*0320*/  ISETP.GE.AND P1, PT, R3, RZ, PT ;  /* 0x000000ff0300720c */ /* 0x000fe20003f26270 */
[----:B-1----:R-:W-:-:S03]  /*0330*/  IMAD.MOV R15, RZ, RZ, -R5 ;  /* 0x000000ffff0f7224 */ /* 0x002fc600078e0a05 */
[----:B------:R-:W-:Y:S01]  /*0340*/  SEL R13, R11, R14, !P0 ;  /* 0x0000000e0b0d7207 */ /* 0x000fe20004000000 */
[----:B------:R-:W-:-:S04]  /*0350*/  IMAD R15, R15, R10, RZ ;  /* 0x0000000a0f0f7224 */ /* 0x000fc800078e02ff */
[----:B------:R-:W-:-:S04]  /*0360*/  IMAD.IADD R13, R8, 0x1, R13 ;  /* 0x00000001080d7824 */ /* 0x000fc800078e020d */
[----:B------:R-:W-:Y:S02]  /*0370*/  IMAD.SHL.U32 R23, R13, 0x20, RZ ;  /* 0x000000200d177824 */ /* 0x000fe400078e00ff */
[----:B------:R-:W-:Y:S02]  /*0380*/  IMAD.MOV.U32 R13, RZ, RZ, R4 ;  /* 0x000000ffff0d7224 */ /* 0x000fe400078e0004 */
[----:B------:R-:W-:Y:S01]  /*0390*/  IMAD.MOV.U32 R4, RZ, RZ, RZ ;  /* 0x000000ffff047224 */ /* 0x000fe200078e00ff */
[----:B------:R-:W-:Y:S01]  /*03a0*/  LOP3.LUT R16, R23, 0x10, R22, 0xfe, !PT ;  /* 0x0000001017107812 */ /* 0x000fe200078efe16 */
[----:B------:R-:W-:Y:S01]  /*03b0*/  IMAD.HI.U32 R12, R12, R13, RZ ;  /* 0x0000000d0c0c7227 */ /* 0x000fe200078e00ff */
[----:B------:R-:W-:Y:S02]  /*03c0*/  LOP3.LUT R17, R23, R22, RZ, 0xfc, !PT ;  /* 0x0000001617117212 */ /* 0x000fe400078efcff */
[----:B------:R-:W-:Y:S01]  /*03d0*/  IABS R8, R16 ;  /* 0x0000001000087213 */ /* 0x000fe20000000000 */
[----:B------:R-:W-:Y:S01]  /*03e0*/  IMAD.HI.U32 R5, R5, R15, R4 ;  /* 0x0000000f05057227 */ /* 0x000fe200078e0004 */
[----:B------:R-:W-:-:S03]  /*03f0*/  IABS R14, R17 ;  /* 0x00000011000e7213 */ /* 0x000fc60000000000 */
[----:B------:R-:W-:Y:S02]  /*0400*/  IMAD R4, R12, R9, R13 ;  /* 0x000000090c047224 */ /* 0x000fe400078e020d */
[----:B------:R-:W-:Y:S02]  /*0410*/  IMAD.MOV.U32 R13, RZ, RZ, R8 ;  /* 0x000000ffff0d7224 */ /* 0x000fe400078e0008 */
[----:B------:R-:W-:Y:S01]  /*0420*/  IMAD.HI.U32 R8, R5, R14, RZ ;  /* 0x0000000e05087227 */ /* 0x000fe200078e00ff */
[----:B------:R-:W-:-:S03]  /*0430*/  ISETP.GT.U32.AND P3, PT, R7, R4, PT ;  /* 0x000000040700720c */ /* 0x000fc60003f64070 */
[----:B------:R-:W-:-:S04]  /*0440*/  IMAD.HI.U32 R5, R5, R13, RZ ;  /* 0x0000000d05057227 */ /* 0x000fc800078e00ff */
[----:B------:R-:W-:Y:S02]  /*0450*/  IMAD.MOV R9, RZ, RZ, -R8 ;  /* 0x000000ffff097224 */ /* 0x000fe400078e0a08 */
[----:B------:R-:W-:Y:S02]  /*0460*/  IMAD.MOV R8, RZ, RZ, -R5 ;  /* 0x000000ffff087224 */ /* 0x000fe400078e0a05 */
[----:B------:R-:W-:Y:S01]  /*0470*/  IMAD R5, R10, R9, R14 ;  /* 0x000000090a057224 */ /* 0x000fe200078e020e */
[----:B------:R-:W-:Y:S01]  /*0480*/  LOP3.LUT R14, R20, 0x38, RZ, 0xc0, !PT ;  /* 0x00000038140e7812 */ /* 0x000fe200078ec0ff */
[----:B------:R-:W-:Y:S02]  /*0490*/  IMAD R13, R10, R8, R13 ;  /* 0x000000080a0d7224 */ /* 0x000fe400078e020d */
[----:B------:R-:W-:Y:S01]  /*04a0*/  @!P3 IMAD.IADD R4, R4, 0x1, -R7 ;  /* 0x000000010404b824 */ /* 0x000fe200078e0a07 */
[----:B------:R-:W-:Y:S01]  /*04b0*/  ISETP.GT.U32.AND P4, PT, R10, R5, PT ;  /* 0x000000050a00720c */ /* 0x000fe20003f84070 */
[----:B------:R-:W-:Y:S01]  /*04c0*/  @!P3 VIADD R12, R12, 0x1 ;  /* 0x000000010c0cb836 */ /* 0x000fe20000000000 */
[----:B------:R-:W-:Y:S01]  /*04d0*/  ISETP.GT.U32.AND P5, PT, R10, R13, PT ;  /* 0x0000000d0a00720c */ /* 0x000fe20003fa4070 */
[----:B------:R-:W1:Y:S01]  /*04e0*/  LDC.64 R8, c[0x0][0x210] ;  /* 0x00008400ff087b82 */ /* 0x000e620000000a00 */
[----:B------:R-:W-:-:S02]  /*04f0*/  ISETP.GE.U32.AND P2, PT, R4, R7, PT ;  /* 0x000000070400720c */ /* 0x000fc40003f46070 */
[----:B------:R-:W-:-:S07]  /*0500*/  LOP3.LUT R4, RZ, R0, RZ, 0x33, !PT ;  /* 0x00000000ff047212 */ /* 0x000fce00078e33ff */
[--C-:B------:R-:W-:Y:S02]  /*0510*/  @!P4 IMAD.IADD R5, R5, 0x1, -R10.reuse ;  /* 0x000000010505c824 */ /* 0x100fe400078e0a0a */
[----:B------:R-:W-:Y:S02]  /*0520*/  @!P5 IMAD.IADD R13, R13, 0x1, -R10 ;  /* 0x000000010d0dd824 */ /* 0x000fe400078e0a0a */
[----:B------:R-:W-:Y:S01]  /*0530*/  @P2 VIADD R12, R12, 0x1 ;  /* 0x000000010c0c2836 */ /* 0x000fe20000000000 */
[C---:B------:R-:W-:Y:S02]  /*0540*/  ISETP.GT.U32.AND P3, PT, R10.reuse, R5, PT ;  /* 0x000000050a00720c */ /* 0x040fe40003f64070 */
[----:B------:R-:W-:Y:S01]  /*0550*/  ISETP.GT.U32.AND P4, PT, R10, R13, PT ;  /* 0x0000000d0a00720c */ /* 0x000fe20003f84070 */
[----:B------:R-:W-:Y:S01]  /*0560*/  @!P1 IMAD.MOV R12, RZ, RZ, -R12 ;  /* 0x000000ffff0c9224 */ /* 0x000fe200078e0a0c */
[----:B------:R-:W-:Y:S02]  /*0570*/  ISETP.GE.AND P2, PT, R17, RZ, PT ;  /* 0x000000ff1100720c */ /* 0x000fe40003f46270 */
[----:B------:R-:W-:-:S02]  /*0580*/  ISETP.GE.AND P1, PT, R16, RZ, PT ;  /* 0x000000ff1000720c */ /* 0x000fc40003f26270 */
[----:B------:R-:W-:Y:S02]  /*0590*/  SEL R3, R11, R12, !P0 ;  /* 0x0000000c0b037207 */ /* 0x000fe40004000000 */
[----:B------:R-:W-:-:S03]  /*05a0*/  ISETP.NE.AND P0, PT, R0, RZ, PT ;  /* 0x000000ff0000720c */ /* 0x000fc60003f05270 */
[----:B------:R-:W-:Y:S02]  /*05b0*/  IMAD.SHL.U32 R3, R3, 0x20, RZ ;  /* 0x0000002003037824 */ /* 0x000fe400078e00ff */
[--C-:B------:R-:W-:Y:S02]  /*05c0*/  @!P4 IMAD.IADD R13, R13, 0x1, -R10.reuse ;  /* 0x000000010d0dc824 */ /* 0x100fe400078e0a0a */
[----:B------:R-:W-:Y:S01]  /*05d0*/  @!P3 IMAD.IADD R5, R5, 0x1, -R10 ;  /* 0x000000010505b824 */ /* 0x000fe200078e0a0a */
[----:B------:R-:W-:Y:S01]  /*05e0*/  LOP3.LUT R10, R3, R22, RZ, 0xfc, !PT ;  /* 0x00000016030a7212 */ /* 0x000fe200078efcff */
[----:B------:R-:W-:Y:S01]  /*05f0*/  IMAD.MOV.U32 R7, RZ, RZ, R13 ;  /* 0x000000ffff077224 */ /* 0x000fe200078e000d */
[----:B------:R-:W-:Y:S01]  /*0600*/  LOP3.LUT R11, R3, 0x10, R22, 0xfe, !PT ;  /* 0x00000010030b7812 */ /* 0x000fe200078efe16 */
[----:B------:R-:W2:Y:S01]  /*0610*/  LDC.64 R12, c[0x0][0x218] ;  /* 0x00008600ff0c7b82 */ /* 0x000ea20000000a00 */
[----:B------:R-:W-:Y:S02]  /*0620*/  @!P2 IMAD.MOV R5, RZ, RZ, -R5 ;  /* 0x000000ffff05a224 */ /* 0x000fe400078e0a05 */
[----:B------:R-:W-:-:S03]  /*0630*/  IMAD.HI R15, R10, 0x2aaaaaab, RZ ;  /* 0x2aaaaaab0a0f7827 */ /* 0x000fc600078e02ff */
[----:B------:R-:W-:Y:S01]  /*0640*/  SEL R5, R4, R5, !P0 ;  /* 0x0000000504057207 */ /* 0x000fe20004000000 */
[----:B------:R-:W-:Y:S01]  /*0650*/  IMAD.HI R17, R11, 0x2aaaaaab, RZ ;  /* 0x2aaaaaab0b117827 */ /* 0x000fe200078e02ff */
[----:B------:R-:W-:-:S03]  /*0660*/  SHF.R.U32.HI R16, RZ, 0x1f, R15 ;  /* 0x0000001fff107819 */ /* 0x000fc6000001160f */
[----:B------:R-:W-:Y:S01]  /*0670*/  @!P1 IMAD.MOV R7, RZ, RZ, -R7 ;  /* 0x000000ffff079224 */ /* 0x000fe200078e0a07 */
[----:B------:R-:W-:Y:S01]  /*0680*/  SHF.R.U32.HI R18, RZ, 0x1f, R17 ;  /* 0x0000001fff127819 */ /* 0x000fe20000011611 */
[----:B------:R-:W-:Y:S01]  /*0690*/  IMAD R5, R5, 0x40, R14 ;  /* 0x0000004005057824 */ /* 0x000fe200078e020e */
[----:B------:R-:W-:Y:S02]  /*06a0*/  LEA.HI R15, R15, R16, RZ, 0x17 ;  /* 0x000000100f0f7211 */ /* 0x000fe400078fb8ff */
[----:B------:R-:W-:Y:S02]  /*06b0*/  LEA.HI R18, R17, R18, RZ, 0x17 ;  /* 0x0000001211127211 */ /* 0x000fe400078fb8ff */
[----:B------:R-:W-:Y:S01]  /*06c0*/  SEL R7, R4, R7, !P0 ;  /* 0x0000000704077207 */ /* 0x000fe20004000000 */
[----:B------:R-:W-:Y:S02]  /*06d0*/  IMAD R15, R15, -0xc00, R10 ;  /* 0xfffff4000f0f7824 */ /* 0x000fe400078e020a */
[----:B------:R-:W-:-:S02]  /*06e0*/  IMAD R17, R18, -0xc00, R11 ;  /* 0xfffff40012117824 */ /* 0x000fc400078e020b */
[--C-:B------:R-:W-:Y:S02]  /*06f0*/  IMAD R19, R7, 0x40, R14.reuse ;  /* 0x0000004007137824 */ /* 0x100fe400078e020e */
[--C-:B------:R-:W-:Y:S02]  /*0700*/  IMAD R15, R15, 0x40, R14.reuse ;  /* 0x000000400f0f7824 */ /* 0x100fe400078e020e */
[----:B------:R-:W-:Y:S02]  /*0710*/  IMAD R17, R17, 0x40, R14 ;  /* 0x0000004011117824 */ /* 0x000fe400078e020e */
[----:B-1----:R-:W-:-:S04]  /*0720*/  IMAD.WIDE R4, R5, 0x2, R8 ;  /* 0x0000000205047825 */ /* 0x002fc800078e0208 */
[----:B------:R-:W-:Y:S02]  /*0730*/  IMAD.WIDE R8, R19, 0x2, R8 ;  /* 0x0000000213087825 */ /* 0x000fe400078e0208 */
[----:B------:R-:W3:Y:S02]  /*0740*/  LDG.E.128 R4, desc[UR6][R4.64] ;  /* 0x0000000604047981 */ /* 0x000ee4000c1e1d00 */
[--C-:B--2---:R-:W-:Y:S02]  /*0750*/  IMAD.WIDE R14, R15, 0x2, R12.reuse ;  /* 0x000000020f0e7825 */ /* 0x104fe400078e020c */
[----:B------:R-:W2:Y:S02]  /*0760*/  LDG.E.128 R8, desc[UR6][R8.64] ;  /* 0x0000000608087981 */ /* 0x000ea4000c1e1d00 */
[----:B------:R-:W-:Y:S02]  /*0770*/  IMAD.WIDE R16, R17, 0x2, R12 ;  /* 0x0000000211107825 */ /* 0x000fe400078e020c */
[----:B------:R-:W4:Y:S04]  /*0780*/  LDG.E.128 R12, desc[UR6][R14.64] ;  /* 0x000000060e0c7981 */ /* 0x000f28000c1e1d00 */
[----:B------:R-:W5:Y:S01]  /*0790*/  LDG.E.128 R16, desc[UR6][R16.64] ;  /* 0x0000000610107981 */ /* 0x000f62000c1e1d00 */
[----:B------:R-:W1:Y:S01]  /*07a0*/  S2UR UR5, SR_CgaCtaId ;  /* 0x00000000000579c3 */ /* 0x000e620000008800 */
[----:B------:R-:W-:Y:S01]  /*07b0*/  LOP3.LUT R21, R20, 0x38, R2, 0x48, !PT ;  /* 0x0000003814157812 */ /* 0x000fe200078e4802 */
[----:B------:R-:W-:Y:S01]  /*07c0*/  UMOV UR4, 0x400 ;  /* 0x0000040000047882 */ /* 0x000fe20000000000 */
[----:B------:R-:W-:-:S02]  /*07d0*/  LOP3.LUT R28, R22, 0x10, RZ, 0xfc, !PT ;  /* 0x00000010161c7812 */ /* 0x000fc400078efcff */
[--C-:B------:R-:W-:Y:S01]  /*07e0*/  SHF.R.U32.HI R25, RZ, 0x3, R2.reuse ;  /* 0x00000003ff197819 */ /* 0x100fe20000011602 */
[----:B------:R-:W-:Y:S01]  /*07f0*/  IMAD.SHL.U32 R21, R21, 0x2, RZ ;  /* 0x0000000215157824 */ /* 0x000fe200078e00ff */
[--C-:B------:R-:W-:Y:S02]  /*0800*/  SHF.R.U32.HI R27, RZ, 0x4, R2.reuse ;  /* 0x00000004ff1b7819 */ /* 0x100fe40000011602 */
[----:B------:R-:W-:Y:S01]  /*0810*/  SGXT.U32 R25, R25, 0x1 ;  /* 0x000000011919781a */ /* 0x000fe20000000000 */
[--C-:B------:R-:W-:Y:S01]  /*0820*/  IMAD R26, R22, 0x80, R21.reuse ;  /* 0x00000080161a7824 */ /* 0x100fe200078e0215 */
[----:B------:R-:W-:Y:S01]  /*0830*/  LOP3.LUT R24, R2, 0x17, RZ, 0xc0, !PT ;  /* 0x0000001702187812 */ /* 0x000fe200078ec0ff */
[----:B------:R-:W-:Y:S01]  /*0840*/  IMAD R28, R28, 0x80, R21 ;  /* 0x000000801c1c7824 */ /* 0x000fe200078e0215 */
[----:B------:R-:W-:Y:S01]  /*0850*/  SHF.R.U32.HI R21, RZ, 0x2, R2 ;  /* 0x00000002ff157819 */ /* 0x000fe20000011602 */
[----:B------:R-:W-:Y:S01]  /*0860*/  IMAD.SHL.U32 R22, R25, 0x8, RZ ;  /* 0x0000000819167824 */ /* 0x000fe200078e00ff */
[----:B------:R-:W-:-:S02]  /*0870*/  SGXT.U32 R27, R27, 0x1 ;  /* 0x000000011b1b781a */ /* 0x000fc40000000000 */
[----:B------:R-:W-:Y:S02]  /*0880*/  LOP3.LUT R20, R3, 0x18, R20, 0xf8, !PT ;  /* 0x0000001803147812 */ /* 0x000fe400078ef814 */
[----:B------:R-:W-:Y:S02]  /*0890*/  LOP3.LUT R29, R22, 0x10, R21, 0xf8, !PT ;  /* 0x00000010161d7812 */ /* 0x000fe400078ef815 */
[----:B------:R-:W-:Y:S02]  /*08a0*/  LOP3.LUT R22, R24, 0x8, R21, 0xf8, !PT ;  /* 0x0000000818167812 */ /* 0x000fe400078ef815 */
[----:B------:R-:W-:Y:S01]  /*08b0*/  LOP3.LUT R24, R29, 0x7, R2, 0xf8, !PT ;  /* 0x000000071d187812 */ /* 0x000fe200078ef802 */
[----:B-1----:R-:W-:Y:S01]  /*08c0*/  UPRMT UR4, UR5, 0x654, UR4 ;  /* 0x0000065405047896 */ /* 0x002fe20008000004 */
[----:B------:R-:W-:Y:S01]  /*08d0*/  LOP3.LUT R29, R27, 0x2, RZ, 0xfc, !PT ;  /* 0x000000021b1d7812 */ /* 0x000fe200078efcff */
[----:B------:R-:W-:Y:S02]  /*08e0*/  IMAD.SHL.U32 R22, R22, 0x80, RZ ;  /* 0x0000008016167824 */ /* 0x000fe400078e00ff */
[----:B------:R-:W-:Y:S01]  /*08f0*/  IMAD.SHL.U32 R24, R24, 0x80, RZ ;  /* 0x0000008018187824 */ /* 0x000fe200078e00ff */
[----:B------:R-:W-:-:S05]  /*0900*/  LOP3.LUT R29, R29, 0x7, R2, 0x78, !PT ;  /* 0x000000071d1d7812 */ /* 0x000fca00078e7802 */
[----:B------:R-:W-:-:S05]  /*0910*/  IMAD.SHL.U32 R29, R29, 0x10, RZ ;  /* 0x000000101d1d7824 */ /* 0x000fca00078e00ff */
[----:B------:R-:W-:Y:S01]  /*0920*/  LOP3.LUT R29, R29, R24, RZ, 0xfc, !PT ;  /* 0x000000181d1d7212 */ /* 0x000fe200078efcff */
[----:B---3--:R1:W-:Y:S04]  /*0930*/  STS.128 [R26+UR4], R4 ;  /* 0x000000041a007988 */ /* 0x0083e80008000c04 */
[----:B--2---:R-:W-:Y:S04]  /*0940*/  STS.128 [R28+UR4], R8 ;  /* 0x000000081c007988 */ /* 0x004fe80008000c04 */
[----:B----4-:R2:W-:Y:S04]  /*0950*/  STS.128 [R26+UR4+0x1000], R12 ;  /* 0x0010000c1a007988 */ /* 0x0105e80008000c04 */
[----:B-----5:R-:W-:Y:S01]  /*0960*/  STS.128 [R28+UR4+0x1000], R16 ;  /* 0x001000101c007988 */ /* 0x020fe20008000c04 */
[----:B-1----:R-:W-:-:S02]  /*0970*/  LOP3.LUT R4, R27, 0x7, R2, 0x78, !PT ;  /* 0x000000071b047812 */ /* 0x002fc400078e7802 */
[----:B------:R-:W-:-:S03]  /*0980*/  LOP3.LUT R6, R25, 0x7, R2, 0x78, !PT ;  /* 0x0000000719067812 */ /* 0x000fc600078e7802 */
[----:B------:R-:W-:Y:S02]  /*0990*/  IMAD.SHL.U32 R5, R4, 0x10, RZ ;  /* 0x0000001004057824 */ /* 0x000fe400078e00ff */
[----:B------:R-:W-:Y:S01]  /*09a0*/  IMAD.SHL.U32 R7, R6, 0x10, RZ ;  /* 0x0000001006077824 */ /* 0x000fe200078e00ff */
[----:B--2---:R-:W-:Y:S02]  /*09b0*/  LOP3.LUT R13, R25, 0x2, RZ, 0xfc, !PT ;  /* 0x00000002190d7812 */ /* 0x004fe400078efcff */
[----:B------:R-:W-:Y:S02]  /*09c0*/  LOP3.LUT R5, R24, R5, RZ, 0xfc, !PT ;  /* 0x0000000518057212 */ /* 0x000fe400078efcff */
[----:B------:R-:W-:Y:S01]  /*09d0*/  LOP3.LUT R8, R22, R7, RZ, 0xfc, !PT ;  /* 0x0000000716087212 */ /* 0x000fe200078efcff */
[----:B------:R-:W-:Y:S01]  /*09e0*/  BAR.SYNC.DEFER_BLOCKING 0x0 ;  /* 0x0000000000007b1d */ /* 0x000fe20000010000 */
[----:B------:R-:W-:Y:S02]  /*09f0*/  LOP3.LUT R13, R13, 0x7, R2, 0x78, !PT ;  /* 0x000000070d0d7812 */ /* 0x000fe400078e7802 */
[----:B------:R-:W-:-:S03]  /*0a00*/  SHF.R.U32.HI R12, RZ, 0x2, R2 ;  /* 0x00000002ff0c7819 */ /* 0x000fc60000011602 */
[----:B------:R-:W-:Y:S01]  /*0a10*/  IMAD.SHL.U32 R13, R13, 0x10, RZ ;  /* 0x000000100d0d7824 */ /* 0x000fe200078e00ff */
[----:B------:R-:W-:-:S04]  /*0a20*/  SGXT.U32 R12, R12, 0x5 ;  /* 0x000000050c0c781a */ /* 0x000fc80000000000 */
[----:B------:R-:W-:-:S04]  /*0a30*/  LOP3.LUT R23, R23, R12, RZ, 0xfc, !PT ;  /* 0x0000000c17177212 */ /* 0x000fc800078efcff */
[C---:B------:R-:W-:Y:S01]  /*0a40*/  ISETP.GE.AND P0, PT, R23.reuse, R0, PT ;  /* 0x000000001700720c */ /* 0x040fe20003f06270 */
[----:B------:R-:W-:-:S03]  /*0a50*/  IMAD R23, R23, 0xc00, R20 ;  /* 0x00000c0017177824 */ /* 0x000fc600078e0214 */
[----:B------:R-:W-:Y:S01]  /*0a60*/  ISETP.LT.AND P0, PT, R20, 0xc00, !P0 ;  /* 0x00000c001400780c */ /* 0x000fe20004701270 */
[----:B------:R-:W-:Y:S04]  /*0a70*/  LDSM.16.M88.4 R4, [R5+UR4] ;  /* 0x000000040504783b */ /* 0x000fe80008000200 */
[----:B------:R-:W1:Y:S02]  /*0a80*/  LDSM.16.M88.4 R8, [R8+UR4+0x1000] ;  /* 0x001000040808783b */ /* 0x000e640008000200 */
[----:B-1----:R-:W-:Y:S07]  /*0a90*/  HMMA.16816.F32.BF16 R16, R4, R8, RZ ;  /* 0x000000080410723c */ /* 0x002fee00000418ff */
[----:B------:R-:W-:-:S02]  /*0aa0*/  LOP3.LUT R8, R13, R22, RZ, 0xfc, !PT ;  /* 0x000000160d087212 */ /* 0x000fc400078efcff */
[----:B------:R-:W-:Y:S01]  /*0ab0*/  HMMA.16816.F32.BF16 R12, R4, R10, RZ ;  /* 0x0000000a040c723c */ /* 0x000fe200000418ff */
[----:B------:R-:W-:Y:S04]  /*0ac0*/  LDSM.16.M88.4 R4, [R29+UR4] ;  /* 0x000000041d04783b */ /* 0x000fe80008000200 */
[----:B------:R-:W1:Y:S10]  /*0ad0*/  LDSM.16.M88.4 R8, [R8+UR4+0x1000] ;  /* 0x001000040808783b */ /* 0x000e740008000200 */
[----:B-1----:R-:W-:Y:S09]  /*0ae0*/  HMMA.16816.F32.BF16 R16, R4, R8, R16 ;  /* 0x000000080410723c */ /* 0x002ff20000041810 */
[----:B------:R-:W-:Y:S07]  /*0af0*/  HMMA.16816.F32.BF16 R12, R4, R10, R12 ;  /* 0x0000000a040c723c */ /* 0x000fee000004180c */
[----:B------:R-:W-:-:S02]  /*0b00*/  LOP3.LUT R5, R27, 0x4, RZ, 0xfc, !PT ;  /* 0x000000041b057812 */ /* 0x000fc400078efcff */
[C---:B------:R-:W-:Y:S02]  /*0b10*/  LOP3.LUT R7, R25.reuse, 0x4, RZ, 0xfc, !PT ;  /* 0x0000000419077812 */ /* 0x040fe400078efcff */
[----:B------:R-:W-:Y:S02]  /*0b20*/  LOP3.LUT R5, R5, 0x7, R2, 0x78, !PT ;  /* 0x0000000705057812 */ /* 0x000fe400078e7802 */
[----:B------:R-:W-:Y:S02]  /*0b30*/  LOP3.LUT R7, R7, 0x7, R2, 0x78, !PT ;  /* 0x0000000707077812 */ /* 0x000fe400078e7802 */
[----:B------:R-:W-:Y:S01]  /*0b40*/  LOP3.LUT R25, R25, 0x6, RZ, 0xfc, !PT ;  /* 0x0000000619197812 */ /* 0x000fe200078efcff */
[----:B------:R-:W-:Y:S01]  /*0b50*/  IMAD.SHL.U32 R5, R5, 0x10, RZ ;  /* 0x0000001005057824 */ /* 0x000fe200078e00ff */
[----:B------:R-:W-:Y:S01]  /*0b60*/  LOP3.LUT R27, R27, 0x6, RZ, 0xfc, !PT ;  /* 0x000000061b1b7812 */ /* 0x000fe200078efcff */
[----:B------:R-:W-:Y:S01]  /*0b70*/  IMAD.SHL.U32 R7, R7, 0x10, RZ ;  /* 0x0000001007077824 */ /* 0x000fe200078e00ff */
[----:B------:R-:W-:-:S02]  /*0b80*/  LOP3.LUT R25, R25, 0x7, R2, 0x78, !PT ;  /* 0x0000000719197812 */ /* 0x000fc400078e7802 */
[----:B------:R-:W-:Y:S02]  /*0b90*/  LOP3.LUT R9, R5, R24, RZ, 0xfc, !PT ;  /* 0x0000001805097212 */ /* 0x000fe400078efcff */
[----:B------:R-:W-:Y:S01]  /*0ba0*/  LOP3.LUT R7, R7, R22, RZ, 0xfc, !PT ;  /* 0x0000001607077212 */ /* 0x000fe200078efcff */
[----:B------:R-:W-:Y:S01]  /*0bb0*/  IMAD.SHL.U32 R25, R25, 0x10, RZ ;  /* 0x0000001019197824 */ /* 0x000fe200078e00ff */
[----:B------:R-:W-:Y:S02]  /*0bc0*/  LOP3.LUT R27, R27, 0x7, R2, 0x78, !PT ;  /* 0x000000071b1b7812 */ /* 0x000fe400078e7802 */
[----:B------:R-:W-:Y:S03]  /*0bd0*/  LDSM.16.M88.4 R8, [R9+UR4] ;  /* 0x000000040908783b */ /* 0x000fe60008000200 */
[----:B------:R-:W-:Y:S01]  /*0be0*/  IMAD.SHL.U32 R27, R27, 0x10, RZ ;  /* 0x000000101b1b7824 */ /* 0x000fe200078e00ff */
[----:B------:R-:W1:Y:S04]  /*0bf0*/  LDSM.16.M88.4 R4, [R7+UR4+0x1000] ;  /* 0x001000040704783b */ /* 0x000e680008000200 */
[----:B------:R-:W-:Y:S01]  /*0c00*/  LOP3.LUT R27, R27, R24, RZ, 0xfc, !PT ;  /* 0x000000181b1b7212 */ /* 0x000fe200078efcff */
[----:B-1----:R-:W-:Y:S06]  /*0c10*/  HMMA.16816.F32.BF16 R16, R8, R4, R16 ;  /* 0x000000040810723c */ /* 0x002fec0000041810 */
[----:B------:R-:W-:Y:S01]  /*0c20*/  HMMA.16816.F32.BF16 R12, R8, R6, R12 ;  /* 0x00000006080c723c */ /* 0x000fe2000004180c */
[----:B------:R-:W-:Y:S01]  /*0c30*/  LOP3.LUT R4, R25, R22, RZ, 0xfc, !PT ;  /* 0x0000001619047212 */ /* 0x000fe200078efcff */
[----:B------:R-:W-:Y:S01]  /*0c40*/  LDSM.16.M88.4 R8, [R27+UR4] ;  /* 0x000000041b08783b */ /* 0x000fe20008000200 */
[----:B------:R-:W-:Y:S01]  /*0c50*/  SHF.R.U32.HI R22, RZ, 0x2, R2 ;  /* 0x00000002ff167819 */ /* 0x000fe20000011602 */
[----:B------:R-:W1:Y:S03]  /*0c60*/  LDC.64 R24, c[0x0][0x220] ;  /* 0x00008800ff187b82 */ /* 0x000e660000000a00 */
[----:B------:R-:W2:Y:S01]  /*0c70*/  LDSM.16.M88.4 R4, [R4+UR4+0x1000] ;  /* 0x001000040404783b */ /* 0x000ea20008000200 */
[----:B-1----:R-:W-:-:S10]  /*0c80*/  IMAD.WIDE R24, R23, 0x2, R24 ;  /* 0x0000000217187825 */ /* 0x002fd400078e0218 */
[----:B--2---:R-:W-:Y:S06]  /*0c90*/  HMMA.16816.F32.BF16 R16, R8, R4, R16 ;  /* 0x000000040810723c */ /* 0x004fec0000041810 */
[----:B------:R-:W-:Y:S01]  /*0ca0*/  HMMA.16816.F32.BF16 R12, R8, R6, R12 ;  /* 0x00000006080c723c */ /* 0x000fe2000004180c */
[----:B------:R-:W-:Y:S02]  /*0cb0*/  LOP3.LUT R5, R2, 0x3, RZ, 0xc0, !PT ;  /* 0x0000000302057812 */ /* 0x000fe400078ec0ff */
[----:B------:R-:W-:-:S04]  /*0cc0*/  SGXT.U32 R2, R22, 0x3 ;  /* 0x000000031602781a */ /* 0x000fc80000000000 */
[----:B------:R-:W-:-:S05]  /*0cd0*/  LOP3.LUT R6, R21, 0x8, RZ, 0xc0, !PT ;  /* 0x0000000815067812 */ /* 0x000fca00078ec0ff */
[----:B------:R-:W-:Y:S01]  /*0ce0*/  IMAD R7, R5, 0x2, R6 ;  /* 0x0000000205077824 */ /* 0x000fe200078e0206 */
[----:B------:R-:W-:Y:S02]  /*0cf0*/  LOP3.LUT R6, R2, 0x10, R21, 0xf8, !PT ;  /* 0x0000001002067812 */ /* 0x000fe400078ef815 */
[----:B------:R-:W-:-:S03]  /*0d00*/  LOP3.LUT R2, R2, 0x18, R21, 0xf8, !PT ;  /* 0x0000001802027812 */ /* 0x000fc600078ef815 */
[----:B------:R-:W-:Y:S02]  /*0d10*/  IMAD R6, R6, 0x28, R7 ;  /* 0x0000002806067824 */ /* 0x000fe400078e0207 */
[----:B------:R-:W-:-:S03]  /*0d20*/  IMAD R4, R2, 0x5, R5 ;  /* 0x0000000502047824 */ /* 0x000fc600078e0205 */
[----:B------:R-:W-:Y:S01]  /*0d30*/  LEA R2, R6, UR4, 0x2 ;  /* 0x0000000406027c11 */ /* 0x000fe2000f8e10ff */
[----:B------:R-:W-:Y:S01]  /*0d40*/  BAR.SYNC.DEFER_BLOCKING 0x0 ;  /* 0x0000000000007b1d */ /* 0x000fe20000010000 */
[----:B------:R-:W-:-:S05]  /*0d50*/  IMAD.SHL.U32 R4, R4, 0x8, RZ ;  /* 0x0000000804047824 */ /* 0x000fca00078e00ff */
[----:B------:R-:W-:Y:S01]  /*0d60*/  LEA R21, R4, UR4, 0x2 ;  /* 0x0000000404157c11 */ /* 0x000fe2000f8e10ff */
[----:B------:R-:W-:Y:S04]  /*0d70*/  STS.64 [R2], R16 ;  /* 0x0000001002007388 */ /* 0x000fe80000000a00 */
[----:B------:R-:W-:Y:S04]  /*0d80*/  STS.64 [R2+0x500], R18 ;  /* 0x0005001202007388 */ /* 0x000fe80000000a00 */
[----:B------:R-:W-:Y:S04]  /*0d90*/  STS.64 [R2+0x40], R12 ;  /* 0x0000400c02007388 */ /* 0x000fe80000000a00 */
[----:B------:R-:W-:Y:S01]  /*0da0*/  STS.64 [R2+0x540], R14 ;  /* 0x0005400e02007388 */ /* 0x000fe20000000a00 */
[----:B------:R-:W-:Y:S06]  /*0db0*/  BAR.SYNC.DEFER_BLOCKING 0x0 ;  /* 0x0000000000007b1d */ /* 0x000fec0000010000 */
[----:B------:R-:W1:Y:S04]  /*0dc0*/  LDS.128 R8, [R21] ;  /* 0x0000000015087984 */ /* 0x000e680000000c00 */
[----:B------:R-:W2:Y:S01]  /*0dd0*/  LDS.128 R4, [R21+0x10] ;  /* 0x0000100015047984 */ /* 0x000ea20000000c00 */
[----:B-1----:R-:W-:-:S02]  /*0de0*/  F2FP.BF16.F32.PACK_AB R8, R9, R8 ;  /* 0x000000080908723e */ /* 0x002fc400000010ff */
[----:B------:R-:W-:Y:S02]  /*0df0*/  F2FP.BF16.F32.PACK_AB R9, R11, R10 ;  /* 0x0000000a0b09723e */ /* 0x000fe400000010ff */
[----:B--2---:R-:W-:Y:S02]  /*0e00*/  F2FP.BF16.F32.PACK_AB R10, R5, R4 ;  /* 0x00000004050a723e */ /* 0x004fe400000010ff */
[----:B------:R-:W-:Y:S01]  /*0e10*/  F2FP.BF16.F32.PACK_AB R11, R7, R6 ;  /* 0x00000006070b723e */ /* 0x000fe200000010ff */
[----:B------:R-:W-:Y:S06]  /*0e20*/  @!P0 EXIT ;  /* 0x000000000000894d */ /* 0x000fec0003800000 */
[----:B------:R-:W-:Y:S01]  /*0e30*/  STG.E.128 desc[UR6][R24.64], R8 ;  /* 0x0000000818007986 */ /* 0x000fe2000c101d06 */
[----:B------:R-:W-:Y:S05]  /*0e40*/  EXIT ;  /* 0x000000000000794d */ /* 0x000fea0003800000 */
.L_x_0:
[----:B------:R-:W-:-:S00]  /*0e50*/  BRA `(.L_x_0) ;  /* 0xfffffffc00fc7947 */ /* 0x000fc0000383ffff */
[----:B------:R-:W-:-:S00]  /*0e60*/  NOP ;  /* 0x0000000000007918 */ /* 0x000fc00000000000 */
        /* <DEDUP_REMOVED lines=9> */
.L_x_1:


//--------------------- .nv.shared.triton_mm      --------------------------
	.section	.nv.shared.triton_mm,"aw",@nobits
	.sectionflags	@""
	.align	16
	.zero		1024


//--------------------- .nv.constant0.triton_mm   --------------------------
	.section	.nv.constant0.triton_mm,"a",@progbits
	.sectionflags	@""
	.align	4
.nv.constant0.triton_mm:
	.zero		556
